//
// Generated by NVIDIA NVVM Compiler
//
// Compiler Build ID: CL-36424714
// Cuda compilation tools, release 13.0, V13.0.88
// Based on NVVM 20.0.0
//

.version 9.0
.target sm_100
.address_size 64

	// .globl	_Z5helloPiS_S_

.visible .entry _Z5helloPiS_S_(
	.param .u64 .ptr .align 1 _Z5helloPiS_S__param_0,
	.param .u64 .ptr .align 1 _Z5helloPiS_S__param_1,
	.param .u64 .ptr .align 1 _Z5helloPiS_S__param_2
)
{
	.reg .b32 	%r<5>;
	.reg .b64 	%rd<11>;

	ld.param.u64 	%rd1, [_Z5helloPiS_S__param_0];
	ld.param.u64 	%rd2, [_Z5helloPiS_S__param_1];
	ld.param.u64 	%rd3, [_Z5helloPiS_S__param_2];
	cvta.to.global.u64 	%rd4, %rd3;
	cvta.to.global.u64 	%rd5, %rd2;
	cvta.to.global.u64 	%rd6, %rd1;
	mov.u32 	%r1, %tid.x;
	mov.u32 	%r2, %ntid.x;
	mov.u32 	%r3, %ctaid.x;
	mad.lo.s32 	%r4, %r2, %r3, %r1;
	mul.wide.s32 	%rd7, %r4, 4;
	add.s64 	%rd8, %rd6, %rd7;
	st.global.u32 	[%rd8], %r3;
	add.s64 	%rd9, %rd5, %rd7;
	st.global.u32 	[%rd9], %r1;
	add.s64 	%rd10, %rd4, %rd7;
	st.global.u32 	[%rd10], %r4;
	ret;

}


// ===== COMPILED SASS (sm_100) =====

	.target	sm_100

	.elftype	@"ET_EXEC"


//--------------------- .note.nv.tkinfo           --------------------------
	.section	.note.nv.tkinfo,"",@"SHT_NOTE"
	.sectionflags	@"SHF_NOTE_NV_TKINFO"
	.tkinfo
        /*0018*/ 	.word	0x00000002
        /*0030*/ 	.string	""
        /*0030*/ 	.string	"ptxas"
        /*0030*/ 	.string	"Cuda compilation tools, release 13.0, V13.0.88"
        /*0030*/ 	.string	"Build cuda_13.0.r13.0/compiler.36424714_0"
        /*0030*/ 	.string	"-arch sm_100 -m 64 "



//--------------------- .note.nv.cuinfo           --------------------------
	.section	.note.nv.cuinfo,"",@"SHT_NOTE"
	.sectionflags	@"SHF_NOTE_NV_CUINFO"
        /*0018*/ 	.short	0x0002
        /*001a*/ 	.short	0x0064
        /*001c*/ 	.short	0x0082
	.zero		2


//--------------------- .nv.info                  --------------------------
	.section	.nv.info,"",@"SHT_CUDA_INFO"
	.align	4


	//----- nvinfo : EIATTR_REGCOUNT
	.align		4
        /*0000*/ 	.byte	0x04, 0x2f
        /*0002*/ 	.short	(.L_1 - .L_0)
	.align		4
.L_0:
        /*0004*/ 	.word	index@(_Z5helloPiS_S_)
        /*0008*/ 	.word	0x0000000e


	//----- nvinfo : EIATTR_FRAME_SIZE
	.align		4
.L_1:
        /*000c*/ 	.byte	0x04, 0x11
        /*000e*/ 	.short	(.L_3 - .L_2)
	.align		4
.L_2:
        /*0010*/ 	.word	index@(_Z5helloPiS_S_)
        /*0014*/ 	.word	0x00000000


	//----- nvinfo : EIATTR_MIN_STACK_SIZE
	.align		4
.L_3:
        /*0018*/ 	.byte	0x04, 0x12
        /*001a*/ 	.short	(.L_5 - .L_4)
	.align		4
.L_4:
        /*001c*/ 	.word	index@(_Z5helloPiS_S_)
        /*0020*/ 	.word	0x00000000
.L_5:


//--------------------- .nv.compat                --------------------------
	.section	.nv.compat,"",@"SHT_CUDA_COMPAT_INFO"
	.align	4
        /*0000*/ 	.byte	0x02, 0x09, 0x00, 0x00, 0x02, 0x02, 0x01, 0x00, 0x02, 0x05, 0x05, 0x00, 0x03, 0x07, 0x01, 0x01
        /*0010*/ 	.byte	0x02, 0x03, 0x00, 0x00, 0x02, 0x06, 0x01, 0x00, 0x04, 0x0b, 0x08, 0x00, 0x09, 0x00, 0x00, 0x00
        /*0020*/ 	.byte	0x00, 0x00, 0x00, 0x00


//--------------------- .nv.info._Z5helloPiS_S_   --------------------------
	.section	.nv.info._Z5helloPiS_S_,"",@"SHT_CUDA_INFO"
	.sectionflags	@""
	.align	4


	//----- nvinfo : EIATTR_CUDA_API_VERSION
	.align		4
        /*0000*/ 	.byte	0x04, 0x37
        /*0002*/ 	.short	(.L_7 - .L_6)
.L_6:
        /*0004*/ 	.word	0x00000082


	//----- nvinfo : EIATTR_KPARAM_INFO
	.align		4
.L_7:
        /*0008*/ 	.byte	0x04, 0x17
        /*000a*/ 	.short	(.L_9 - .L_8)
.L_8:
        /*000c*/ 	.word	0x00000000
        /*0010*/ 	.short	0x0002
        /*0012*/ 	.short	0x0010
        /*0014*/ 	.byte	0x00, 0xf5, 0x21, 0x00


	//----- nvinfo : EIATTR_KPARAM_INFO
	.align		4
.L_9:
        /*0018*/ 	.byte	0x04, 0x17
        /*001a*/ 	.short	(.L_11 - .L_10)
.L_10:
        /*001c*/ 	.word	0x00000000
        /*0020*/ 	.short	0x0001
        /*0022*/ 	.short	0x0008
        /*0024*/ 	.byte	0x00, 0xf5, 0x21, 0x00


	//----- nvinfo : EIATTR_KPARAM_INFO
	.align		4
.L_11:
        /*0028*/ 	.byte	0x04, 0x17
        /*002a*/ 	.short	(.L_13 - .L_12)
.L_12:
        /*002c*/ 	.word	0x00000000
        /*0030*/ 	.short	0x0000
        /*0032*/ 	.short	0x0000
        /*0034*/ 	.byte	0x00, 0xf5, 0x21, 0x00


	//----- nvinfo : EIATTR_SPARSE_MMA_MASK
	.align		4
.L_13:
        /*0038*/ 	.byte	0x03, 0x50
        /*003a*/ 	.short	0x0000


	//----- nvinfo : EIATTR_MAXREG_COUNT
	.align		4
        /*003c*/ 	.byte	0x03, 0x1b
        /*003e*/ 	.short	0x00ff


	//----- nvinfo : EIATTR_MERCURY_ISA_VERSION
	.align		4
        /*0040*/ 	.byte	0x03, 0x5f
        /*0042*/ 	.short	0x0101


	//----- nvinfo : EIATTR_VRC_CTA_INIT_COUNT
	.align		4
        /*0044*/ 	.byte	0x02, 0x4a
	.zero		1
	.zero		1


	//----- nvinfo : EIATTR_EXIT_INSTR_OFFSETS
	.align		4
        /*0048*/ 	.byte	0x04, 0x1c
        /*004a*/ 	.short	(.L_15 - .L_14)


	//   ....[0]....
.L_14:
        /*004c*/ 	.word	0x000000f0


	//----- nvinfo : EIATTR_CBANK_PARAM_SIZE
	.align		4
.L_15:
        /*0050*/ 	.byte	0x03, 0x19
        /*0052*/ 	.short	0x0018


	//----- nvinfo : EIATTR_PARAM_CBANK
	.align		4
        /*0054*/ 	.byte	0x04, 0x0a
        /*0056*/ 	.short	(.L_17 - .L_16)
	.align		4
.L_16:
        /*0058*/ 	.word	index@(.nv.constant0._Z5helloPiS_S_)
        /*005c*/ 	.short	0x0380
        /*005e*/ 	.short	0x0018


	//----- nvinfo : EIATTR_SW_WAR
	.align		4
.L_17:
        /*0060*/ 	.byte	0x04, 0x36
        /*0062*/ 	.short	(.L_19 - .L_18)
.L_18:
        /*0064*/ 	.word	0x00000008
.L_19:


//--------------------- .nv.callgraph             --------------------------
	.section	.nv.callgraph,"",@"SHT_CUDA_CALLGRAPH"
	.align	4
	.sectionentsize	8
	.align		4
        /*0000*/ 	.word	0x00000000
	.align		4
        /*0004*/ 	.word	0xffffffff
	.align		4
        /*0008*/ 	.word	0x00000000
	.align		4
        /*000c*/ 	.word	0xfffffffe
	.align		4
        /*0010*/ 	.word	0x00000000
	.align		4
        /*0014*/ 	.word	0xfffffffd
	.align		4
        /*0018*/ 	.word	0x00000000
	.align		4
        /*001c*/ 	.word	0xfffffffc


//--------------------- .text._Z5helloPiS_S_      --------------------------
	.section	.text._Z5helloPiS_S_,"ax",@progbits
	.align	128
        .global         _Z5helloPiS_S_
        .type           _Z5helloPiS_S_,@function
        .size           _Z5helloPiS_S_,(.L_x_1 - _Z5helloPiS_S_)
        .other          _Z5helloPiS_S_,@"STO_CUDA_ENTRY STV_DEFAULT"
_Z5helloPiS_S_:
.text._Z5helloPiS_S_:
[----:B------:R-:W-:Y:S01]  /*0000*/  LDC R1, c[0x0][0x37c] ;  /* 0x0000df00ff017b82 */ /* 0x000fe20000000800 */
[----:B------:R-:W0:Y:S07]  /*0010*/  S2R R11, SR_TID.X ;  /* 0x00000000000b7919 */ /* 0x000e2e0000002100 */
[----:B------:R-:W1:Y:S01]  /*0020*/  LDC.64 R2, c[0x0][0x380] ;  /* 0x0000e000ff027b82 */ /* 0x000e620000000a00 */
[----:B------:R-:W0:Y:S01]  /*0030*/  LDCU UR6, c[0x0][0x360] ;  /* 0x00006c00ff0677ac */ /* 0x000e220008000800 */
[----:B------:R-:W0:Y:S01]  /*0040*/  S2R R0, SR_CTAID.X ;  /* 0x0000000000007919 */ /* 0x000e220000002500 */
[----:B------:R-:W2:Y:S05]  /*0050*/  LDCU.64 UR4, c[0x0][0x358] ;  /* 0x00006b00ff0477ac */ /* 0x000eaa0008000a00 */
[----:B------:R-:W3:Y:S08]  /*0060*/  LDC.64 R4, c[0x0][0x388] ;  /* 0x0000e200ff047b82 */ /* 0x000ef00000000a00 */
[----:B------:R-:W4:Y:S01]  /*0070*/  LDC.64 R6, c[0x0][0x390] ;  /* 0x0000e400ff067b82 */ /* 0x000f220000000a00 */
[----:B0-----:R-:W-:-:S04]  /*0080*/  IMAD R9, R0, UR6, R11 ;  /* 0x0000000600097c24 */ /* 0x001fc8000f8e020b */
[----:B-1----:R-:W-:-:S04]  /*0090*/  IMAD.WIDE R2, R9, 0x4, R2 ;  /* 0x0000000409027825 */ /* 0x002fc800078e0202 */
[C---:B---3--:R-:W-:Y:S01]  /*00a0*/  IMAD.WIDE R4, R9.reuse, 0x4, R4 ;  /* 0x0000000409047825 */ /* 0x048fe200078e0204 */
[----:B--2---:R-:W-:Y:S03]  /*00b0*/  STG.E desc[UR4][R2.64], R0 ;  /* 0x0000000002007986 */ /* 0x004fe6000c101904 */
[----:B----4-:R-:W-:Y:S01]  /*00c0*/  IMAD.WIDE R6, R9, 0x4, R6 ;  /* 0x0000000409067825 */ /* 0x010fe200078e0206 */
[----:B------:R-:W-:Y:S04]  /*00d0*/  STG.E desc[UR4][R4.64], R11 ;  /* 0x0000000b04007986 */ /* 0x000fe8000c101904 */
[----:B------:R-:W-:Y:S01]  /*00e0*/  STG.E desc[UR4][R6.64], R9 ;  /* 0x0000000906007986 */ /* 0x000fe2000c101904 */
[----:B------:R-:W-:Y:S05]  /*00f0*/  EXIT ;  /* 0x000000000000794d */ /* 0x000fea0003800000 */
.L_x_0:
[----:B------:R-:W-:-:S00]  /*0100*/  BRA `(.L_x_0) ;  /* 0xfffffffc00fc7947 */ /* 0x000fc0000383ffff */
[----:B------:R-:W-:-:S00]  /*0110*/  NOP ;  /* 0x0000000000007918 */ /* 0x000fc00000000000 */
        /* <DEDUP_REMOVED lines=14> */
.L_x_1:


//--------------------- .nv.shared.reserved.0     --------------------------
	.section	.nv.shared.reserved.0,"aw",@nobits
	.weak		__nv_reservedSMEM_offset_0_alias
	.size		__nv_reservedSMEM_offset_0_alias, 0, 64
	.other		__nv_reservedSMEM_offset_0_alias,@"STO_CUDA_RESERVED_SHARED STV_DEFAULT"
__nv_reservedSMEM_offset_0_alias:
	.zero		0
	.zero		64


//--------------------- .nv.constant0._Z5helloPiS_S_ --------------------------
	.section	.nv.constant0._Z5helloPiS_S_,"a",@progbits
	.sectionflags	@""
	.align	4
.nv.constant0._Z5helloPiS_S_:
	.zero		920


//--------------------- SYMBOLS --------------------------

	.type		.nv.reservedSmem.offset0,@object
	.size		.nv.reservedSmem.offset0,0x4
